//
// Generated by NVIDIA NVVM Compiler
//
// Compiler Build ID: CL-36424714
// Cuda compilation tools, release 13.0, V13.0.88
// Based on NVVM 20.0.0
//

.version 9.0
.target sm_100
.address_size 64

	// .globl	_Z16FlashAttentionV1PKfS0_S0_PfS1_S1_iiiiiiiiif

.visible .entry _Z16FlashAttentionV1PKfS0_S0_PfS1_S1_iiiiiiiiif(
	.param .u64 .ptr .align 1 _Z16FlashAttentionV1PKfS0_S0_PfS1_S1_iiiiiiiiif_param_0,
	.param .u64 .ptr .align 1 _Z16FlashAttentionV1PKfS0_S0_PfS1_S1_iiiiiiiiif_param_1,
	.param .u64 .ptr .align 1 _Z16FlashAttentionV1PKfS0_S0_PfS1_S1_iiiiiiiiif_param_2,
	.param .u64 .ptr .align 1 _Z16FlashAttentionV1PKfS0_S0_PfS1_S1_iiiiiiiiif_param_3,
	.param .u64 .ptr .align 1 _Z16FlashAttentionV1PKfS0_S0_PfS1_S1_iiiiiiiiif_param_4,
	.param .u64 .ptr .align 1 _Z16FlashAttentionV1PKfS0_S0_PfS1_S1_iiiiiiiiif_param_5,
	.param .u32 _Z16FlashAttentionV1PKfS0_S0_PfS1_S1_iiiiiiiiif_param_6,
	.param .u32 _Z16FlashAttentionV1PKfS0_S0_PfS1_S1_iiiiiiiiif_param_7,
	.param .u32 _Z16FlashAttentionV1PKfS0_S0_PfS1_S1_iiiiiiiiif_param_8,
	.param .u32 _Z16FlashAttentionV1PKfS0_S0_PfS1_S1_iiiiiiiiif_param_9,
	.param .u32 _Z16FlashAttentionV1PKfS0_S0_PfS1_S1_iiiiiiiiif_param_10,
	.param .u32 _Z16FlashAttentionV1PKfS0_S0_PfS1_S1_iiiiiiiiif_param_11,
	.param .u32 _Z16FlashAttentionV1PKfS0_S0_PfS1_S1_iiiiiiiiif_param_12,
	.param .u32 _Z16FlashAttentionV1PKfS0_S0_PfS1_S1_iiiiiiiiif_param_13,
	.param .u32 _Z16FlashAttentionV1PKfS0_S0_PfS1_S1_iiiiiiiiif_param_14,
	.param .f32 _Z16FlashAttentionV1PKfS0_S0_PfS1_S1_iiiiiiiiif_param_15
)
{


	ret;

}


// ===== COMPILED SASS (sm_100) =====

	.target	sm_100

	.elftype	@"ET_EXEC"


//--------------------- .note.nv.tkinfo           --------------------------
	.section	.note.nv.tkinfo,"",@"SHT_NOTE"
	.sectionflags	@"SHF_NOTE_NV_TKINFO"
	.tkinfo
        /*0018*/ 	.word	0x00000002
        /*0030*/ 	.string	""
        /*0030*/ 	.string	"ptxas"
        /*0030*/ 	.string	"Cuda compilation tools, release 13.0, V13.0.88"
        /*0030*/ 	.string	"Build cuda_13.0.r13.0/compiler.36424714_0"
        /*0030*/ 	.string	"-arch sm_100 -m 64 "



//--------------------- .note.nv.cuinfo           --------------------------
	.section	.note.nv.cuinfo,"",@"SHT_NOTE"
	.sectionflags	@"SHF_NOTE_NV_CUINFO"
        /*0018*/ 	.short	0x0002
        /*001a*/ 	.short	0x0064
        /*001c*/ 	.short	0x0082
	.zero		2


//--------------------- .nv.info                  --------------------------
	.section	.nv.info,"",@"SHT_CUDA_INFO"
	.align	4


	//----- nvinfo : EIATTR_REGCOUNT
	.align		4
        /*0000*/ 	.byte	0x04, 0x2f
        /*0002*/ 	.short	(.L_1 - .L_0)
	.align		4
.L_0:
        /*0004*/ 	.word	index@(_Z16FlashAttentionV1PKfS0_S0_PfS1_S1_iiiiiiiiif)
        /*0008*/ 	.word	0x00000004


	//----- nvinfo : EIATTR_FRAME_SIZE
	.align		4
.L_1:
        /*000c*/ 	.byte	0x04, 0x11
        /*000e*/ 	.short	(.L_3 - .L_2)
	.align		4
.L_2:
        /*0010*/ 	.word	index@(_Z16FlashAttentionV1PKfS0_S0_PfS1_S1_iiiiiiiiif)
        /*0014*/ 	.word	0x00000000


	//----- nvinfo : EIATTR_MIN_STACK_SIZE
	.align		4
.L_3:
        /*0018*/ 	.byte	0x04, 0x12
        /*001a*/ 	.short	(.L_5 - .L_4)
	.align		4
.L_4:
        /*001c*/ 	.word	index@(_Z16FlashAttentionV1PKfS0_S0_PfS1_S1_iiiiiiiiif)
        /*0020*/ 	.word	0x00000000
.L_5:


//--------------------- .nv.compat                --------------------------
	.section	.nv.compat,"",@"SHT_CUDA_COMPAT_INFO"
	.align	4
        /*0000*/ 	.byte	0x02, 0x09, 0x00, 0x00, 0x02, 0x02, 0x01, 0x00, 0x02, 0x05, 0x05, 0x00, 0x03, 0x07, 0x01, 0x01
        /*0010*/ 	.byte	0x02, 0x03, 0x00, 0x00, 0x02, 0x06, 0x01, 0x00, 0x04, 0x0b, 0x08, 0x00, 0x09, 0x00, 0x00, 0x00
        /*0020*/ 	.byte	0x00, 0x00, 0x00, 0x00


//--------------------- .nv.info._Z16FlashAttentionV1PKfS0_S0_PfS1_S1_iiiiiiiiif --------------------------
	.section	.nv.info._Z16FlashAttentionV1PKfS0_S0_PfS1_S1_iiiiiiiiif,"",@"SHT_CUDA_INFO"
	.sectionflags	@""
	.align	4


	//----- nvinfo : EIATTR_CUDA_API_VERSION
	.align		4
        /*0000*/ 	.byte	0x04, 0x37
        /*0002*/ 	.short	(.L_7 - .L_6)
.L_6:
        /*0004*/ 	.word	0x00000082


	//----- nvinfo : EIATTR_KPARAM_INFO
	.align		4
.L_7:
        /*0008*/ 	.byte	0x04, 0x17
        /*000a*/ 	.short	(.L_9 - .L_8)
.L_8:
        /*000c*/ 	.word	0x00000000
        /*0010*/ 	.short	0x000f
        /*0012*/ 	.short	0x0054
        /*0014*/ 	.byte	0x00, 0xf0, 0x11, 0x00


	//----- nvinfo : EIATTR_KPARAM_INFO
	.align		4
.L_9:
        /*0018*/ 	.byte	0x04, 0x17
        /*001a*/ 	.short	(.L_11 - .L_10)
.L_10:
        /*001c*/ 	.word	0x00000000
        /*0020*/ 	.short	0x000e
        /*0022*/ 	.short	0x0050
        /*0024*/ 	.byte	0x00, 0xf0, 0x11, 0x00


	//----- nvinfo : EIATTR_KPARAM_INFO
	.align		4
.L_11:
        /*0028*/ 	.byte	0x04, 0x17
        /*002a*/ 	.short	(.L_13 - .L_12)
.L_12:
        /*002c*/ 	.word	0x00000000
        /*0030*/ 	.short	0x000d
        /*0032*/ 	.short	0x004c
        /*0034*/ 	.byte	0x00, 0xf0, 0x11, 0x00


	//----- nvinfo : EIATTR_KPARAM_INFO
	.align		4
.L_13:
        /*0038*/ 	.byte	0x04, 0x17
        /*003a*/ 	.short	(.L_15 - .L_14)
.L_14:
        /*003c*/ 	.word	0x00000000
        /*0040*/ 	.short	0x000c
        /*0042*/ 	.short	0x0048
        /*0044*/ 	.byte	0x00, 0xf0, 0x11, 0x00


	//----- nvinfo : EIATTR_KPARAM_INFO
	.align		4
.L_15:
        /*0048*/ 	.byte	0x04, 0x17
        /*004a*/ 	.short	(.L_17 - .L_16)
.L_16:
        /*004c*/ 	.word	0x00000000
        /*0050*/ 	.short	0x000b
        /*0052*/ 	.short	0x0044
        /*0054*/ 	.byte	0x00, 0xf0, 0x11, 0x00


	//----- nvinfo : EIATTR_KPARAM_INFO
	.align		4
.L_17:
        /*0058*/ 	.byte	0x04, 0x17
        /*005a*/ 	.short	(.L_19 - .L_18)
.L_18:
        /*005c*/ 	.word	0x00000000
        /*0060*/ 	.short	0x000a
        /*0062*/ 	.short	0x0040
        /*0064*/ 	.byte	0x00, 0xf0, 0x11, 0x00


	//----- nvinfo : EIATTR_KPARAM_INFO
	.align		4
.L_19:
        /*0068*/ 	.byte	0x04, 0x17
        /*006a*/ 	.short	(.L_21 - .L_20)
.L_20:
        /*006c*/ 	.word	0x00000000
        /*0070*/ 	.short	0x0009
        /*0072*/ 	.short	0x003c
        /*0074*/ 	.byte	0x00, 0xf0, 0x11, 0x00


	//----- nvinfo : EIATTR_KPARAM_INFO
	.align		4
.L_21:
        /*0078*/ 	.byte	0x04, 0x17
        /*007a*/ 	.short	(.L_23 - .L_22)
.L_22:
        /*007c*/ 	.word	0x00000000
        /*0080*/ 	.short	0x0008
        /*0082*/ 	.short	0x0038
        /*0084*/ 	.byte	0x00, 0xf0, 0x11, 0x00


	//----- nvinfo : EIATTR_KPARAM_INFO
	.align		4
.L_23:
        /*0088*/ 	.byte	0x04, 0x17
        /*008a*/ 	.short	(.L_25 - .L_24)
.L_24:
        /*008c*/ 	.word	0x00000000
        /*0090*/ 	.short	0x0007
        /*0092*/ 	.short	0x0034
        /*0094*/ 	.byte	0x00, 0xf0, 0x11, 0x00


	//----- nvinfo : EIATTR_KPARAM_INFO
	.align		4
.L_25:
        /*0098*/ 	.byte	0x04, 0x17
        /*009a*/ 	.short	(.L_27 - .L_26)
.L_26:
        /*009c*/ 	.word	0x00000000
        /*00a0*/ 	.short	0x0006
        /*00a2*/ 	.short	0x0030
        /*00a4*/ 	.byte	0x00, 0xf0, 0x11, 0x00


	//----- nvinfo : EIATTR_KPARAM_INFO
	.align		4
.L_27:
        /*00a8*/ 	.byte	0x04, 0x17
        /*00aa*/ 	.short	(.L_29 - .L_28)
.L_28:
        /*00ac*/ 	.word	0x00000000
        /*00b0*/ 	.short	0x0005
        /*00b2*/ 	.short	0x0028
        /*00b4*/ 	.byte	0x00, 0xf5, 0x21, 0x00


	//----- nvinfo : EIATTR_KPARAM_INFO
	.align		4
.L_29:
        /*00b8*/ 	.byte	0x04, 0x17
        /*00ba*/ 	.short	(.L_31 - .L_30)
.L_30:
        /*00bc*/ 	.word	0x00000000
        /*00c0*/ 	.short	0x0004
        /*00c2*/ 	.short	0x0020
        /*00c4*/ 	.byte	0x00, 0xf5, 0x21, 0x00


	//----- nvinfo : EIATTR_KPARAM_INFO
	.align		4
.L_31:
        /*00c8*/ 	.byte	0x04, 0x17
        /*00ca*/ 	.short	(.L_33 - .L_32)
.L_32:
        /*00cc*/ 	.word	0x00000000
        /*00d0*/ 	.short	0x0003
        /*00d2*/ 	.short	0x0018
        /*00d4*/ 	.byte	0x00, 0xf5, 0x21, 0x00


	//----- nvinfo : EIATTR_KPARAM_INFO
	.align		4
.L_33:
        /*00d8*/ 	.byte	0x04, 0x17
        /*00da*/ 	.short	(.L_35 - .L_34)
.L_34:
        /*00dc*/ 	.word	0x00000000
        /*00e0*/ 	.short	0x0002
        /*00e2*/ 	.short	0x0010
        /*00e4*/ 	.byte	0x00, 0xf5, 0x21, 0x00


	//----- nvinfo : EIATTR_KPARAM_INFO
	.align		4
.L_35:
        /*00e8*/ 	.byte	0x04, 0x17
        /*00ea*/ 	.short	(.L_37 - .L_36)
.L_36:
        /*00ec*/ 	.word	0x00000000
        /*00f0*/ 	.short	0x0001
        /*00f2*/ 	.short	0x0008
        /*00f4*/ 	.byte	0x00, 0xf5, 0x21, 0x00


	//----- nvinfo : EIATTR_KPARAM_INFO
	.align		4
.L_37:
        /*00f8*/ 	.byte	0x04, 0x17
        /*00fa*/ 	.short	(.L_39 - .L_38)
.L_38:
        /*00fc*/ 	.word	0x00000000
        /*0100*/ 	.short	0x0000
        /*0102*/ 	.short	0x0000
        /*0104*/ 	.byte	0x00, 0xf5, 0x21, 0x00


	//----- nvinfo : EIATTR_SPARSE_MMA_MASK
	.align		4
.L_39:
        /*0108*/ 	.byte	0x03, 0x50
        /*010a*/ 	.short	0x0000


	//----- nvinfo : EIATTR_MAXREG_COUNT
	.align		4
        /*010c*/ 	.byte	0x03, 0x1b
        /*010e*/ 	.short	0x00ff


	//----- nvinfo : EIATTR_MERCURY_ISA_VERSION
	.align		4
        /*0110*/ 	.byte	0x03, 0x5f
        /*0112*/ 	.short	0x0101


	//----- nvinfo : EIATTR_VRC_CTA_INIT_COUNT
	.align		4
        /*0114*/ 	.byte	0x02, 0x4a
	.zero		1
	.zero		1


	//----- nvinfo : EIATTR_EXIT_INSTR_OFFSETS
	.align		4
        /*0118*/ 	.byte	0x04, 0x1c
        /*011a*/ 	.short	(.L_41 - .L_40)


	//   ....[0]....
.L_40:
        /*011c*/ 	.word	0x00000010


	//----- nvinfo : EIATTR_CBANK_PARAM_SIZE
	.align		4
.L_41:
        /*0120*/ 	.byte	0x03, 0x19
        /*0122*/ 	.short	0x0058


	//----- nvinfo : EIATTR_PARAM_CBANK
	.align		4
        /*0124*/ 	.byte	0x04, 0x0a
        /*0126*/ 	.short	(.L_43 - .L_42)
	.align		4
.L_42:
        /*0128*/ 	.word	index@(.nv.constant0._Z16FlashAttentionV1PKfS0_S0_PfS1_S1_iiiiiiiiif)
        /*012c*/ 	.short	0x0380
        /*012e*/ 	.short	0x0058


	//----- nvinfo : EIATTR_SW_WAR
	.align		4
.L_43:
        /*0130*/ 	.byte	0x04, 0x36
        /*0132*/ 	.short	(.L_45 - .L_44)
.L_44:
        /*0134*/ 	.word	0x00000008
.L_45:


//--------------------- .nv.callgraph             --------------------------
	.section	.nv.callgraph,"",@"SHT_CUDA_CALLGRAPH"
	.align	4
	.sectionentsize	8
	.align		4
        /*0000*/ 	.word	0x00000000
	.align		4
        /*0004*/ 	.word	0xffffffff
	.align		4
        /*0008*/ 	.word	0x00000000
	.align		4
        /*000c*/ 	.word	0xfffffffe
	.align		4
        /*0010*/ 	.word	0x00000000
	.align		4
        /*0014*/ 	.word	0xfffffffd
	.align		4
        /*0018*/ 	.word	0x00000000
	.align		4
        /*001c*/ 	.word	0xfffffffc


//--------------------- .text._Z16FlashAttentionV1PKfS0_S0_PfS1_S1_iiiiiiiiif --------------------------
	.section	.text._Z16FlashAttentionV1PKfS0_S0_PfS1_S1_iiiiiiiiif,"ax",@progbits
	.align	128
        .global         _Z16FlashAttentionV1PKfS0_S0_PfS1_S1_iiiiiiiiif
        .type           _Z16FlashAttentionV1PKfS0_S0_PfS1_S1_iiiiiiiiif,@function
        .size           _Z16FlashAttentionV1PKfS0_S0_PfS1_S1_iiiiiiiiif,(.L_x_1 - _Z16FlashAttentionV1PKfS0_S0_PfS1_S1_iiiiiiiiif)
        .other          _Z16FlashAttentionV1PKfS0_S0_PfS1_S1_iiiiiiiiif,@"STO_CUDA_ENTRY STV_DEFAULT"
_Z16FlashAttentionV1PKfS0_S0_PfS1_S1_iiiiiiiiif:
.text._Z16FlashAttentionV1PKfS0_S0_PfS1_S1_iiiiiiiiif:
[----:B------:R-:W-:Y:S01]  /*0000*/  LDC R1, c[0x0][0x37c] ;  /* 0x0000df00ff017b82 */ /* 0x000fe20000000800 */
[----:B------:R-:W-:Y:S05]  /*0010*/  EXIT ;  /* 0x000000000000794d */ /* 0x000fea0003800000 */
.L_x_0:
[----:B------:R-:W-:-:S00]  /*0020*/  BRA `(.L_x_0) ;  /* 0xfffffffc00fc7947 */ /* 0x000fc0000383ffff */
[----:B------:R-:W-:-:S00]  /*0030*/  NOP ;  /* 0x0000000000007918 */ /* 0x000fc00000000000 */
        /* <DEDUP_REMOVED lines=12> */
.L_x_1:


//--------------------- .nv.shared.reserved.0     --------------------------
	.section	.nv.shared.reserved.0,"aw",@nobits
	.weak		__nv_reservedSMEM_offset_0_alias
	.size		__nv_reservedSMEM_offset_0_alias, 0, 64
	.other		__nv_reservedSMEM_offset_0_alias,@"STO_CUDA_RESERVED_SHARED STV_DEFAULT"
__nv_reservedSMEM_offset_0_alias:
	.zero		0
	.zero		64


//--------------------- .nv.constant0._Z16FlashAttentionV1PKfS0_S0_PfS1_S1_iiiiiiiiif --------------------------
	.section	.nv.constant0._Z16FlashAttentionV1PKfS0_S0_PfS1_S1_iiiiiiiiif,"a",@progbits
	.sectionflags	@""
	.align	4
.nv.constant0._Z16FlashAttentionV1PKfS0_S0_PfS1_S1_iiiiiiiiif:
	.zero		984


//--------------------- SYMBOLS --------------------------

	.type		.nv.reservedSmem.offset0,@object
	.size		.nv.reservedSmem.offset0,0x4
